//
// Generated by NVIDIA NVVM Compiler
//
// Compiler Build ID: CL-36424714
// Cuda compilation tools, release 13.0, V13.0.88
// Based on NVVM 20.0.0
//

.version 9.0
.target sm_100
.address_size 64

	// .globl	_Z6kernelPiS_
// _ZZ6kernelPiS_E3mat has been demoted

.visible .entry _Z6kernelPiS_(
	.param .u64 .ptr .align 1 _Z6kernelPiS__param_0,
	.param .u64 .ptr .align 1 _Z6kernelPiS__param_1
)
{
	.reg .pred 	%p<25>;
	.reg .b32 	%r<32>;
	.reg .b64 	%rd<9>;
	// demoted variable
	.shared .align 4 .b8 _ZZ6kernelPiS_E3mat[4224];
	ld.param.u64 	%rd4, [_Z6kernelPiS__param_0];
	ld.param.u64 	%rd3, [_Z6kernelPiS__param_1];
	cvta.to.global.u64 	%rd5, %rd4;
	mov.u32 	%r12, %ctaid.x;
	shl.b32 	%r1, %r12, 5;
	mov.u32 	%r2, %tid.x;
	add.s32 	%r3, %r1, %r2;
	mov.u32 	%r13, %ctaid.y;
	shl.b32 	%r4, %r13, 5;
	mov.u32 	%r5, %tid.y;
	add.s32 	%r14, %r4, %r5;
	setp.gt.s32 	%p1, %r3, 2047;
	shl.b32 	%r15, %r2, 2;
	mov.u32 	%r16, _ZZ6kernelPiS_E3mat;
	add.s32 	%r7, %r16, %r15;
	setp.gt.u32 	%p2, %r14, 2047;
	shl.b32 	%r17, %r14, 11;
	add.s32 	%r18, %r17, %r3;
	mul.wide.s32 	%rd6, %r18, 4;
	add.s64 	%rd1, %rd5, %rd6;
	mad.lo.s32 	%r8, %r5, 132, %r7;
	or.pred  	%p3, %p1, %p2;
	@%p3 bra 	$L__BB0_2;
	ld.global.u32 	%r19, [%rd1];
	st.shared.u32 	[%r8], %r19;
$L__BB0_2:
	setp.gt.s32 	%p4, %r3, 2047;
	setp.gt.u32 	%p5, %r14, 2039;
	or.pred  	%p6, %p4, %p5;
	@%p6 bra 	$L__BB0_4;
	ld.global.u32 	%r20, [%rd1+65536];
	st.shared.u32 	[%r8+1056], %r20;
$L__BB0_4:
	setp.gt.s32 	%p7, %r3, 2047;
	setp.gt.u32 	%p8, %r14, 2031;
	or.pred  	%p9, %p7, %p8;
	@%p9 bra 	$L__BB0_6;
	ld.global.u32 	%r21, [%rd1+131072];
	st.shared.u32 	[%r8+2112], %r21;
$L__BB0_6:
	setp.gt.s32 	%p10, %r3, 2047;
	setp.gt.u32 	%p11, %r14, 2023;
	or.pred  	%p12, %p10, %p11;
	@%p12 bra 	$L__BB0_8;
	ld.global.u32 	%r22, [%rd1+196608];
	st.shared.u32 	[%r8+3168], %r22;
$L__BB0_8:
	bar.sync 	0;
	add.s32 	%r9, %r4, %r2;
	add.s32 	%r10, %r1, %r5;
	setp.gt.u32 	%p13, %r9, 2047;
	shl.b32 	%r23, %r2, 7;
	add.s32 	%r24, %r7, %r23;
	setp.gt.s32 	%p14, %r10, 2047;
	shl.b32 	%r25, %r5, 2;
	add.s32 	%r11, %r24, %r25;
	shl.b32 	%r26, %r10, 11;
	add.s32 	%r27, %r26, %r9;
	cvta.to.global.u64 	%rd7, %rd3;
	mul.wide.s32 	%rd8, %r27, 4;
	add.s64 	%rd2, %rd7, %rd8;
	or.pred  	%p15, %p13, %p14;
	@%p15 bra 	$L__BB0_10;
	ld.shared.u32 	%r28, [%r11];
	st.global.u32 	[%rd2], %r28;
$L__BB0_10:
	setp.gt.u32 	%p16, %r9, 2047;
	setp.gt.s32 	%p17, %r10, 2039;
	or.pred  	%p18, %p16, %p17;
	@%p18 bra 	$L__BB0_12;
	ld.shared.u32 	%r29, [%r11+32];
	st.global.u32 	[%rd2+65536], %r29;
$L__BB0_12:
	setp.gt.u32 	%p19, %r9, 2047;
	setp.gt.s32 	%p20, %r10, 2031;
	or.pred  	%p21, %p19, %p20;
	@%p21 bra 	$L__BB0_14;
	ld.shared.u32 	%r30, [%r11+64];
	st.global.u32 	[%rd2+131072], %r30;
$L__BB0_14:
	setp.gt.u32 	%p22, %r9, 2047;
	setp.gt.s32 	%p23, %r10, 2023;
	or.pred  	%p24, %p22, %p23;
	@%p24 bra 	$L__BB0_16;
	ld.shared.u32 	%r31, [%r11+96];
	st.global.u32 	[%rd2+196608], %r31;
$L__BB0_16:
	ret;

}


// ===== COMPILED SASS (sm_100) =====

	.target	sm_100

	.elftype	@"ET_EXEC"


//--------------------- .note.nv.tkinfo           --------------------------
	.section	.note.nv.tkinfo,"",@"SHT_NOTE"
	.sectionflags	@"SHF_NOTE_NV_TKINFO"
	.tkinfo
        /*0018*/ 	.word	0x00000002
        /*0030*/ 	.string	""
        /*0030*/ 	.string	"ptxas"
        /*0030*/ 	.string	"Cuda compilation tools, release 13.0, V13.0.88"
        /*0030*/ 	.string	"Build cuda_13.0.r13.0/compiler.36424714_0"
        /*0030*/ 	.string	"-arch sm_100 -m 64 "



//--------------------- .note.nv.cuinfo           --------------------------
	.section	.note.nv.cuinfo,"",@"SHT_NOTE"
	.sectionflags	@"SHF_NOTE_NV_CUINFO"
        /*0018*/ 	.short	0x0002
        /*001a*/ 	.short	0x0064
        /*001c*/ 	.short	0x0082
	.zero		2


//--------------------- .nv.info                  --------------------------
	.section	.nv.info,"",@"SHT_CUDA_INFO"
	.align	4


	//----- nvinfo : EIATTR_REGCOUNT
	.align		4
        /*0000*/ 	.byte	0x04, 0x2f
        /*0002*/ 	.short	(.L_1 - .L_0)
	.align		4
.L_0:
        /*0004*/ 	.word	index@(_Z6kernelPiS_)
        /*0008*/ 	.word	0x00000016


	//----- nvinfo : EIATTR_FRAME_SIZE
	.align		4
.L_1:
        /*000c*/ 	.byte	0x04, 0x11
        /*000e*/ 	.short	(.L_3 - .L_2)
	.align		4
.L_2:
        /*0010*/ 	.word	index@(_Z6kernelPiS_)
        /*0014*/ 	.word	0x00000000


	//----- nvinfo : EIATTR_MIN_STACK_SIZE
	.align		4
.L_3:
        /*0018*/ 	.byte	0x04, 0x12
        /*001a*/ 	.short	(.L_5 - .L_4)
	.align		4
.L_4:
        /*001c*/ 	.word	index@(_Z6kernelPiS_)
        /*0020*/ 	.word	0x00000000
.L_5:


//--------------------- .nv.compat                --------------------------
	.section	.nv.compat,"",@"SHT_CUDA_COMPAT_INFO"
	.align	4
        /*0000*/ 	.byte	0x02, 0x09, 0x00, 0x00, 0x02, 0x02, 0x01, 0x00, 0x02, 0x05, 0x05, 0x00, 0x03, 0x07, 0x01, 0x01
        /*0010*/ 	.byte	0x02, 0x03, 0x00, 0x00, 0x02, 0x06, 0x01, 0x00, 0x04, 0x0b, 0x08, 0x00, 0x09, 0x00, 0x00, 0x00
        /*0020*/ 	.byte	0x00, 0x00, 0x00, 0x00


//--------------------- .nv.info._Z6kernelPiS_    --------------------------
	.section	.nv.info._Z6kernelPiS_,"",@"SHT_CUDA_INFO"
	.sectionflags	@""
	.align	4


	//----- nvinfo : EIATTR_CUDA_API_VERSION
	.align		4
        /*0000*/ 	.byte	0x04, 0x37
        /*0002*/ 	.short	(.L_7 - .L_6)
.L_6:
        /*0004*/ 	.word	0x00000082


	//----- nvinfo : EIATTR_KPARAM_INFO
	.align		4
.L_7:
        /*0008*/ 	.byte	0x04, 0x17
        /*000a*/ 	.short	(.L_9 - .L_8)
.L_8:
        /*000c*/ 	.word	0x00000000
        /*0010*/ 	.short	0x0001
        /*0012*/ 	.short	0x0008
        /*0014*/ 	.byte	0x00, 0xf5, 0x21, 0x00


	//----- nvinfo : EIATTR_KPARAM_INFO
	.align		4
.L_9:
        /*0018*/ 	.byte	0x04, 0x17
        /*001a*/ 	.short	(.L_11 - .L_10)
.L_10:
        /*001c*/ 	.word	0x00000000
        /*0020*/ 	.short	0x0000
        /*0022*/ 	.short	0x0000
        /*0024*/ 	.byte	0x00, 0xf5, 0x21, 0x00


	//----- nvinfo : EIATTR_SPARSE_MMA_MASK
	.align		4
.L_11:
        /*0028*/ 	.byte	0x03, 0x50
        /*002a*/ 	.short	0x0000


	//----- nvinfo : EIATTR_MAXREG_COUNT
	.align		4
        /*002c*/ 	.byte	0x03, 0x1b
        /*002e*/ 	.short	0x00ff


	//----- nvinfo : EIATTR_NUM_BARRIERS
	.align		4
        /*0030*/ 	.byte	0x02, 0x4c
        /*0032*/ 	.byte	0x01
	.zero		1


	//----- nvinfo : EIATTR_MERCURY_ISA_VERSION
	.align		4
        /*0034*/ 	.byte	0x03, 0x5f
        /*0036*/ 	.short	0x0101


	//----- nvinfo : EIATTR_VRC_CTA_INIT_COUNT
	.align		4
        /*0038*/ 	.byte	0x02, 0x4a
	.zero		1
	.zero		1


	//----- nvinfo : EIATTR_EXIT_INSTR_OFFSETS
	.align		4
        /*003c*/ 	.byte	0x04, 0x1c
        /*003e*/ 	.short	(.L_13 - .L_12)


	//   ....[0]....
.L_12:
        /*0040*/ 	.word	0x00000360


	//   ....[1]....
        /*0044*/ 	.word	0x00000390


	//----- nvinfo : EIATTR_CBANK_PARAM_SIZE
	.align		4
.L_13:
        /*0048*/ 	.byte	0x03, 0x19
        /*004a*/ 	.short	0x0010


	//----- nvinfo : EIATTR_PARAM_CBANK
	.align		4
        /*004c*/ 	.byte	0x04, 0x0a
        /*004e*/ 	.short	(.L_15 - .L_14)
	.align		4
.L_14:
        /*0050*/ 	.word	index@(.nv.constant0._Z6kernelPiS_)
        /*0054*/ 	.short	0x0380
        /*0056*/ 	.short	0x0010


	//----- nvinfo : EIATTR_SW_WAR
	.align		4
.L_15:
        /*0058*/ 	.byte	0x04, 0x36
        /*005a*/ 	.short	(.L_17 - .L_16)
.L_16:
        /*005c*/ 	.word	0x00000008
.L_17:


//--------------------- .nv.callgraph             --------------------------
	.section	.nv.callgraph,"",@"SHT_CUDA_CALLGRAPH"
	.align	4
	.sectionentsize	8
	.align		4
        /*0000*/ 	.word	0x00000000
	.align		4
        /*0004*/ 	.word	0xffffffff
	.align		4
        /*0008*/ 	.word	0x00000000
	.align		4
        /*000c*/ 	.word	0xfffffffe
	.align		4
        /*0010*/ 	.word	0x00000000
	.align		4
        /*0014*/ 	.word	0xfffffffd
	.align		4
        /*0018*/ 	.word	0x00000000
	.align		4
        /*001c*/ 	.word	0xfffffffc


//--------------------- .text._Z6kernelPiS_       --------------------------
	.section	.text._Z6kernelPiS_,"ax",@progbits
	.align	128
        .global         _Z6kernelPiS_
        .type           _Z6kernelPiS_,@function
        .size           _Z6kernelPiS_,(.L_x_1 - _Z6kernelPiS_)
        .other          _Z6kernelPiS_,@"STO_CUDA_ENTRY STV_DEFAULT"
_Z6kernelPiS_:
.text._Z6kernelPiS_:
[----:B------:R-:W-:Y:S01]  /*0000*/  LDC R1, c[0x0][0x37c] ;  /* 0x0000df00ff017b82 */ /* 0x000fe20000000800 */
[----:B------:R-:W0:Y:S07]  /*0010*/  S2R R8, SR_TID.Y ;  /* 0x0000000000087919 */ /* 0x000e2e0000002200 */
[----:B------:R-:W1:Y:S01]  /*0020*/  LDC.64 R2, c[0x0][0x380] ;  /* 0x0000e000ff027b82 */ /* 0x000e620000000a00 */
[----:B------:R-:W2:Y:S01]  /*0030*/  LDCU.64 UR6, c[0x0][0x358] ;  /* 0x00006b00ff0677ac */ /* 0x000ea20008000a00 */
[----:B------:R-:W0:Y:S01]  /*0040*/  S2R R15, SR_CTAID.Y ;  /* 0x00000000000f7919 */ /* 0x000e220000002600 */
[----:B------:R-:W3:Y:S01]  /*0050*/  S2R R13, SR_CTAID.X ;  /* 0x00000000000d7919 */ /* 0x000ee20000002500 */
[----:B------:R-:W3:Y:S01]  /*0060*/  S2R R6, SR_TID.X ;  /* 0x0000000000067919 */ /* 0x000ee20000002100 */
[----:B0-----:R-:W-:-:S05]  /*0070*/  IMAD R5, R15, 0x20, R8 ;  /* 0x000000200f057824 */ /* 0x001fca00078e0208 */
[C---:B------:R-:W-:Y:S02]  /*0080*/  ISETP.GT.U32.AND P0, PT, R5.reuse, 0x7ff, PT ;  /* 0x000007ff0500780c */ /* 0x040fe40003f04070 */
[----:B------:R-:W-:Y:S01]  /*0090*/  ISETP.GT.U32.AND P3, PT, R5, 0x7f7, PT ;  /* 0x000007f70500780c */ /* 0x000fe20003f64070 */
[----:B---3--:R-:W-:Y:S01]  /*00a0*/  IMAD R0, R13, 0x20, R6 ;  /* 0x000000200d007824 */ /* 0x008fe200078e0206 */
[C---:B------:R-:W-:Y:S02]  /*00b0*/  ISETP.GT.U32.AND P2, PT, R5.reuse, 0x7ef, PT ;  /* 0x000007ef0500780c */ /* 0x040fe40003f44070 */
[C---:B------:R-:W-:Y:S01]  /*00c0*/  ISETP.GT.U32.AND P1, PT, R5.reuse, 0x7e7, PT ;  /* 0x000007e70500780c */ /* 0x040fe20003f24070 */
[----:B------:R-:W-:Y:S01]  /*00d0*/  IMAD R5, R5, 0x800, R0 ;  /* 0x0000080005057824 */ /* 0x000fe200078e0200 */
[C---:B------:R-:W-:Y:S02]  /*00e0*/  ISETP.GT.OR P0, PT, R0.reuse, 0x7ff, P0 ;  /* 0x000007ff0000780c */ /* 0x040fe40000704670 */
[C---:B------:R-:W-:Y:S01]  /*00f0*/  ISETP.GT.OR P3, PT, R0.reuse, 0x7ff, P3 ;  /* 0x000007ff0000780c */ /* 0x040fe20001f64670 */
[----:B-1----:R-:W-:Y:S01]  /*0100*/  IMAD.WIDE R2, R5, 0x4, R2 ;  /* 0x0000000405027825 */ /* 0x002fe200078e0202 */
[----:B------:R-:W-:-:S02]  /*0110*/  ISETP.GT.OR P2, PT, R0, 0x7ff, P2 ;  /* 0x000007ff0000780c */ /* 0x000fc40001744670 */
[----:B------:R-:W-:-:S07]  /*0120*/  ISETP.GT.OR P1, PT, R0, 0x7ff, P1 ;  /* 0x000007ff0000780c */ /* 0x000fce0000f24670 */
[----:B--2---:R-:W2:Y:S04]  /*0130*/  @!P0 LDG.E R5, desc[UR6][R2.64] ;  /* 0x0000000602058981 */ /* 0x004ea8000c1e1900 */
[----:B------:R-:W3:Y:S04]  /*0140*/  @!P3 LDG.E R7, desc[UR6][R2.64+0x10000] ;  /* 0x010000060207b981 */ /* 0x000ee8000c1e1900 */
[----:B------:R-:W4:Y:S04]  /*0150*/  @!P2 LDG.E R9, desc[UR6][R2.64+0x20000] ;  /* 0x020000060209a981 */ /* 0x000f28000c1e1900 */
[----:B------:R0:W5:Y:S01]  /*0160*/  @!P1 LDG.E R11, desc[UR6][R2.64+0x30000] ;  /* 0x03000006020b9981 */ /* 0x000162000c1e1900 */
[----:B------:R-:W1:Y:S01]  /*0170*/  S2UR UR5, SR_CgaCtaId ;  /* 0x00000000000579c3 */ /* 0x000e620000008800 */
[----:B------:R-:W-:Y:S01]  /*0180*/  UMOV UR4, 0x400 ;  /* 0x0000040000047882 */ /* 0x000fe20000000000 */
[----:B------:R-:W-:-:S02]  /*0190*/  IMAD R4, R15, 0x20, R6 ;  /* 0x000000200f047824 */ /* 0x000fc400078e0206 */
[----:B------:R-:W-:-:S05]  /*01a0*/  IMAD R13, R13, 0x20, R8 ;  /* 0x000000200d0d7824 */ /* 0x000fca00078e0208 */
[C---:B------:R-:W-:Y:S01]  /*01b0*/  ISETP.GT.AND P5, PT, R13.reuse, 0x7ff, PT ;  /* 0x000007ff0d00780c */ /* 0x040fe20003fa4270 */
[----:B0-----:R-:W0:Y:S01]  /*01c0*/  LDC.64 R2, c[0x0][0x388] ;  /* 0x0000e200ff027b82 */ /* 0x001e220000000a00 */
[C---:B------:R-:W-:Y:S02]  /*01d0*/  ISETP.GT.AND P6, PT, R13.reuse, 0x7f7, PT ;  /* 0x000007f70d00780c */ /* 0x040fe40003fc4270 */
[----:B------:R-:W-:Y:S02]  /*01e0*/  ISETP.GT.AND P4, PT, R13, 0x7ef, PT ;  /* 0x000007ef0d00780c */ /* 0x000fe40003f84270 */
[C---:B------:R-:W-:Y:S02]  /*01f0*/  ISETP.GT.U32.OR P5, PT, R4.reuse, 0x7ff, P5 ;  /* 0x000007ff0400780c */ /* 0x040fe40002fa4470 */
[C---:B------:R-:W-:Y:S02]  /*0200*/  ISETP.GT.U32.OR P6, PT, R4.reuse, 0x7ff, P6 ;  /* 0x000007ff0400780c */ /* 0x040fe400037c4470 */
[----:B------:R-:W-:Y:S01]  /*0210*/  ISETP.GT.U32.OR P4, PT, R4, 0x7ff, P4 ;  /* 0x000007ff0400780c */ /* 0x000fe20002784470 */
[----:B-1----:R-:W-:-:S06]  /*0220*/  ULEA UR4, UR5, UR4, 0x18 ;  /* 0x0000000405047291 */ /* 0x002fcc000f8ec0ff */
[----:B------:R-:W-:-:S05]  /*0230*/  LEA R0, R6, UR4, 0x2 ;  /* 0x0000000406007c11 */ /* 0x000fca000f8e10ff */
[--C-:B------:R-:W-:Y:S02]  /*0240*/  IMAD R6, R6, 0x80, R0.reuse ;  /* 0x0000008006067824 */ /* 0x100fe400078e0200 */
[C---:B------:R-:W-:Y:S02]  /*0250*/  IMAD R0, R8.reuse, 0x84, R0 ;  /* 0x0000008408007824 */ /* 0x040fe400078e0200 */
[----:B------:R-:W-:-:S03]  /*0260*/  IMAD R6, R8, 0x4, R6 ;  /* 0x0000000408067824 */ /* 0x000fc600078e0206 */
[----:B--2---:R-:W-:Y:S01]  /*0270*/  @!P0 STS [R0], R5 ;  /* 0x0000000500008388 */ /* 0x004fe20000000800 */
[C---:B------:R-:W-:Y:S01]  /*0280*/  ISETP.GT.AND P0, PT, R13.reuse, 0x7e7, PT ;  /* 0x000007e70d00780c */ /* 0x040fe20003f04270 */
[----:B------:R-:W-:Y:S02]  /*0290*/  IMAD R13, R13, 0x800, R4 ;  /* 0x000008000d0d7824 */ /* 0x000fe400078e0204 */
[----:B---3--:R-:W-:Y:S01]  /*02a0*/  @!P3 STS [R0+0x420], R7 ;  /* 0x000420070000b388 */ /* 0x008fe20000000800 */
[----:B------:R-:W-:Y:S01]  /*02b0*/  ISETP.GT.U32.OR P0, PT, R4, 0x7ff, P0 ;  /* 0x000007ff0400780c */ /* 0x000fe20000704470 */
[----:B0-----:R-:W-:Y:S02]  /*02c0*/  IMAD.WIDE R2, R13, 0x4, R2 ;  /* 0x000000040d027825 */ /* 0x001fe400078e0202 */
[----:B----4-:R-:W-:Y:S04]  /*02d0*/  @!P2 STS [R0+0x840], R9 ;  /* 0x000840090000a388 */ /* 0x010fe80000000800 */
[----:B-----5:R-:W-:Y:S01]  /*02e0*/  @!P1 STS [R0+0xc60], R11 ;  /* 0x000c600b00009388 */ /* 0x020fe20000000800 */
[----:B------:R-:W-:Y:S06]  /*02f0*/  BAR.SYNC.DEFER_BLOCKING 0x0 ;  /* 0x0000000000007b1d */ /* 0x000fec0000010000 */
[----:B------:R-:W0:Y:S04]  /*0300*/  @!P5 LDS R15, [R6] ;  /* 0x00000000060fd984 */ /* 0x000e280000000800 */
[----:B------:R-:W1:Y:S04]  /*0310*/  @!P6 LDS R17, [R6+0x20] ;  /* 0x000020000611e984 */ /* 0x000e680000000800 */
[----:B------:R-:W2:Y:S04]  /*0320*/  @!P4 LDS R19, [R6+0x40] ;  /* 0x000040000613c984 */ /* 0x000ea80000000800 */
[----:B0-----:R0:W-:Y:S04]  /*0330*/  @!P5 STG.E desc[UR6][R2.64], R15 ;  /* 0x0000000f0200d986 */ /* 0x0011e8000c101906 */
[----:B-1----:R0:W-:Y:S04]  /*0340*/  @!P6 STG.E desc[UR6][R2.64+0x10000], R17 ;  /* 0x010000110200e986 */ /* 0x0021e8000c101906 */
[----:B--2---:R0:W-:Y:S01]  /*0350*/  @!P4 STG.E desc[UR6][R2.64+0x20000], R19 ;  /* 0x020000130200c986 */ /* 0x0041e2000c101906 */
[----:B------:R-:W-:Y:S05]  /*0360*/  @P0 EXIT ;  /* 0x000000000000094d */ /* 0x000fea0003800000 */
[----:B------:R-:W1:Y:S04]  /*0370*/  LDS R5, [R6+0x60] ;  /* 0x0000600006057984 */ /* 0x000e680000000800 */
[----:B-1----:R-:W-:Y:S01]  /*0380*/  STG.E desc[UR6][R2.64+0x30000], R5 ;  /* 0x0300000502007986 */ /* 0x002fe2000c101906 */
[----:B------:R-:W-:Y:S05]  /*0390*/  EXIT ;  /* 0x000000000000794d */ /* 0x000fea0003800000 */
.L_x_0:
[----:B------:R-:W-:-:S00]  /*03a0*/  BRA `(.L_x_0) ;  /* 0xfffffffc00fc7947 */ /* 0x000fc0000383ffff */
[----:B------:R-:W-:-:S00]  /*03b0*/  NOP ;  /* 0x0000000000007918 */ /* 0x000fc00000000000 */
        /* <DEDUP_REMOVED lines=12> */
.L_x_1:


//--------------------- .nv.shared._Z6kernelPiS_  --------------------------
	.section	.nv.shared._Z6kernelPiS_,"aw",@nobits
	.sectionflags	@""
	.align	4
.nv.shared._Z6kernelPiS_:
	.zero		5248


//--------------------- .nv.shared.reserved.0     --------------------------
	.section	.nv.shared.reserved.0,"aw",@nobits
	.weak		__nv_reservedSMEM_offset_0_alias
	.size		__nv_reservedSMEM_offset_0_alias, 0, 64
	.other		__nv_reservedSMEM_offset_0_alias,@"STO_CUDA_RESERVED_SHARED STV_DEFAULT"
__nv_reservedSMEM_offset_0_alias:
	.zero		0
	.zero		64


//--------------------- .nv.constant0._Z6kernelPiS_ --------------------------
	.section	.nv.constant0._Z6kernelPiS_,"a",@progbits
	.sectionflags	@""
	.align	4
.nv.constant0._Z6kernelPiS_:
	.zero		912


//--------------------- SYMBOLS --------------------------

	.type		.nv.reservedSmem.offset0,@object
	.size		.nv.reservedSmem.offset0,0x4
	.type		.nv.reservedSmem.cap,@object
	.size		.nv.reservedSmem.cap,0x4
